//
// Generated by NVIDIA NVVM Compiler
//
// Compiler Build ID: CL-36424714
// Cuda compilation tools, release 13.0, V13.0.88
// Based on NVVM 20.0.0
//

.version 9.0
.target sm_100
.address_size 64

	// .globl	_Z16splitBladeKernelPi
.extern .func  (.param .b32 func_retval0) vprintf
(
	.param .b64 vprintf_param_0,
	.param .b64 vprintf_param_1
)
;
.global .align 1 .b8 $str[7] = {10, 37, 100, 45, 37, 100};

.visible .entry _Z16splitBladeKernelPi(
	.param .u64 .ptr .align 1 _Z16splitBladeKernelPi_param_0
)
{
	.local .align 8 .b8 	__local_depot0[8];
	.reg .b64 	%SP;
	.reg .b64 	%SPL;
	.reg .pred 	%p<2>;
	.reg .b32 	%r<9>;
	.reg .b64 	%rd<5>;

	mov.u64 	%SPL, __local_depot0;
	cvta.local.u64 	%SP, %SPL;
	mov.u32 	%r2, %ctaid.x;
	mov.u32 	%r3, %ntid.x;
	mov.u32 	%r4, %tid.x;
	mad.lo.s32 	%r1, %r2, %r3, %r4;
	setp.gt.s32 	%p1, %r1, 11;
	@%p1 bra 	$L__BB0_2;
	add.u64 	%rd1, %SP, 0;
	add.u64 	%rd2, %SPL, 0;
	mul.lo.s32 	%r5, %r1, 6;
	add.s32 	%r6, %r5, 5;
	st.local.v2.u32 	[%rd2], {%r5, %r6};
	mov.u64 	%rd3, $str;
	cvta.global.u64 	%rd4, %rd3;
	{ // callseq 0, 0
	.param .b64 param0;
	st.param.b64 	[param0], %rd4;
	.param .b64 param1;
	st.param.b64 	[param1], %rd1;
	.param .b32 retval0;
	call.uni (retval0), 
	vprintf, 
	(
	param0, 
	param1
	);
	ld.param.b32 	%r7, [retval0];
	} // callseq 0
$L__BB0_2:
	bar.sync 	0;
	ret;

}


// ===== COMPILED SASS (sm_100) =====

	.target	sm_100

	.elftype	@"ET_EXEC"


//--------------------- .note.nv.tkinfo           --------------------------
	.section	.note.nv.tkinfo,"",@"SHT_NOTE"
	.sectionflags	@"SHF_NOTE_NV_TKINFO"
	.tkinfo
        /*0018*/ 	.word	0x00000002
        /*0030*/ 	.string	""
        /*0030*/ 	.string	"ptxas"
        /*0030*/ 	.string	"Cuda compilation tools, release 13.0, V13.0.88"
        /*0030*/ 	.string	"Build cuda_13.0.r13.0/compiler.36424714_0"
        /*0030*/ 	.string	"-arch sm_100 -m 64 "



//--------------------- .note.nv.cuinfo           --------------------------
	.section	.note.nv.cuinfo,"",@"SHT_NOTE"
	.sectionflags	@"SHF_NOTE_NV_CUINFO"
        /*0018*/ 	.short	0x0002
        /*001a*/ 	.short	0x0064
        /*001c*/ 	.short	0x0082
	.zero		2


//--------------------- .nv.info                  --------------------------
	.section	.nv.info,"",@"SHT_CUDA_INFO"
	.align	4


	//----- nvinfo : EIATTR_REGCOUNT
	.align		4
        /*0000*/ 	.byte	0x04, 0x2f
        /*0002*/ 	.short	(.L_2 - .L_1)
	.align		4
.L_1:
        /*0004*/ 	.word	index@(_Z16splitBladeKernelPi)
        /*0008*/ 	.word	0x00000018


	//----- nvinfo : EIATTR_FRAME_SIZE
	.align		4
.L_2:
        /*000c*/ 	.byte	0x04, 0x11
        /*000e*/ 	.short	(.L_4 - .L_3)
	.align		4
.L_3:
        /*0010*/ 	.word	index@(_Z16splitBladeKernelPi)
        /*0014*/ 	.word	0x00000008


	//----- nvinfo : EIATTR_MIN_STACK_SIZE
	.align		4
.L_4:
        /*0018*/ 	.byte	0x04, 0x12
        /*001a*/ 	.short	(.L_6 - .L_5)
	.align		4
.L_5:
        /*001c*/ 	.word	index@(_Z16splitBladeKernelPi)
        /*0020*/ 	.word	0x00000008
.L_6:


//--------------------- .nv.compat                --------------------------
	.section	.nv.compat,"",@"SHT_CUDA_COMPAT_INFO"
	.align	4
        /*0000*/ 	.byte	0x02, 0x09, 0x00, 0x00, 0x02, 0x02, 0x01, 0x00, 0x02, 0x05, 0x05, 0x00, 0x03, 0x07, 0x01, 0x01
        /*0010*/ 	.byte	0x02, 0x03, 0x00, 0x00, 0x02, 0x06, 0x01, 0x00, 0x04, 0x0b, 0x08, 0x00, 0x09, 0x00, 0x00, 0x00
        /*0020*/ 	.byte	0x00, 0x00, 0x00, 0x00


//--------------------- .nv.info._Z16splitBladeKernelPi --------------------------
	.section	.nv.info._Z16splitBladeKernelPi,"",@"SHT_CUDA_INFO"
	.sectionflags	@""
	.align	4


	//----- nvinfo : EIATTR_CUDA_API_VERSION
	.align		4
        /*0000*/ 	.byte	0x04, 0x37
        /*0002*/ 	.short	(.L_8 - .L_7)
.L_7:
        /*0004*/ 	.word	0x00000082


	//----- nvinfo : EIATTR_KPARAM_INFO
	.align		4
.L_8:
        /*0008*/ 	.byte	0x04, 0x17
        /*000a*/ 	.short	(.L_10 - .L_9)
.L_9:
        /*000c*/ 	.word	0x00000000
        /*0010*/ 	.short	0x0000
        /*0012*/ 	.short	0x0000
        /*0014*/ 	.byte	0x00, 0xf5, 0x21, 0x00


	//----- nvinfo : EIATTR_SPARSE_MMA_MASK
	.align		4
.L_10:
        /*0018*/ 	.byte	0x03, 0x50
        /*001a*/ 	.short	0x0000


	//----- nvinfo : EIATTR_MAXREG_COUNT
	.align		4
        /*001c*/ 	.byte	0x03, 0x1b
        /*001e*/ 	.short	0x00ff


	//----- nvinfo : EIATTR_NUM_BARRIERS
	.align		4
        /*0020*/ 	.byte	0x02, 0x4c
        /*0022*/ 	.byte	0x01
	.zero		1


	//----- nvinfo : EIATTR_EXTERNS
	.align		4
        /*0024*/ 	.byte	0x04, 0x0f
        /*0026*/ 	.short	(.L_12 - .L_11)


	//   ....[0]....
	.align		4
.L_11:
        /*0028*/ 	.word	index@(vprintf)


	//----- nvinfo : EIATTR_MERCURY_ISA_VERSION
	.align		4
.L_12:
        /*002c*/ 	.byte	0x03, 0x5f
        /*002e*/ 	.short	0x0101


	//----- nvinfo : EIATTR_VRC_CTA_INIT_COUNT
	.align		4
        /*0030*/ 	.byte	0x02, 0x4a
	.zero		1
	.zero		1


	//----- nvinfo : EIATTR_SYSCALL_OFFSETS
	.align		4
        /*0034*/ 	.byte	0x04, 0x46
        /*0036*/ 	.short	(.L_14 - .L_13)


	//   ....[0]....
.L_13:
        /*0038*/ 	.word	0x00000150


	//----- nvinfo : EIATTR_EXIT_INSTR_OFFSETS
	.align		4
.L_14:
        /*003c*/ 	.byte	0x04, 0x1c
        /*003e*/ 	.short	(.L_16 - .L_15)


	//   ....[0]....
.L_15:
        /*0040*/ 	.word	0x00000180


	//----- nvinfo : EIATTR_CRS_STACK_SIZE
	.align		4
.L_16:
        /*0044*/ 	.byte	0x04, 0x1e
        /*0046*/ 	.short	(.L_18 - .L_17)
.L_17:
        /*0048*/ 	.word	0x00000000


	//----- nvinfo : EIATTR_CBANK_PARAM_SIZE
	.align		4
.L_18:
        /*004c*/ 	.byte	0x03, 0x19
        /*004e*/ 	.short	0x0008


	//----- nvinfo : EIATTR_PARAM_CBANK
	.align		4
        /*0050*/ 	.byte	0x04, 0x0a
        /*0052*/ 	.short	(.L_20 - .L_19)
	.align		4
.L_19:
        /*0054*/ 	.word	index@(.nv.constant0._Z16splitBladeKernelPi)
        /*0058*/ 	.short	0x0380
        /*005a*/ 	.short	0x0008


	//----- nvinfo : EIATTR_SW_WAR
	.align		4
.L_20:
        /*005c*/ 	.byte	0x04, 0x36
        /*005e*/ 	.short	(.L_22 - .L_21)
.L_21:
        /*0060*/ 	.word	0x00000008
.L_22:


//--------------------- .nv.callgraph             --------------------------
	.section	.nv.callgraph,"",@"SHT_CUDA_CALLGRAPH"
	.align	4
	.sectionentsize	8
	.align		4
        /*0000*/ 	.word	0x00000000
	.align		4
        /*0004*/ 	.word	0xffffffff
	.align		4
        /*0008*/ 	.word	index@(_Z16splitBladeKernelPi)
	.align		4
        /*000c*/ 	.word	index@(vprintf)
	.align		4
        /*0010*/ 	.word	0x00000000
	.align		4
        /*0014*/ 	.word	0xfffffffe
	.align		4
        /*0018*/ 	.word	0x00000000
	.align		4
        /*001c*/ 	.word	0xfffffffd
	.align		4
        /*0020*/ 	.word	0x00000000
	.align		4
        /*0024*/ 	.word	0xfffffffc


//--------------------- .nv.constant4             --------------------------
	.section	.nv.constant4,"a",@progbits
	.align	8
	.align		8
.nv.constant4:
        /*0000*/ 	.dword	vprintf
	.align		8
        /*0008*/ 	.dword	$str


//--------------------- .text._Z16splitBladeKernelPi --------------------------
	.section	.text._Z16splitBladeKernelPi,"ax",@progbits
	.align	128
        .global         _Z16splitBladeKernelPi
        .type           _Z16splitBladeKernelPi,@function
        .size           _Z16splitBladeKernelPi,(.L_x_2 - _Z16splitBladeKernelPi)
        .other          _Z16splitBladeKernelPi,@"STO_CUDA_ENTRY STV_DEFAULT"
_Z16splitBladeKernelPi:
.text._Z16splitBladeKernelPi:
[----:B------:R-:W0:Y:S01]  /*0000*/  LDC R1, c[0x0][0x37c] ;  /* 0x0000df00ff017b82 */ /* 0x000e220000000800 */
[----:B------:R-:W1:Y:S01]  /*0010*/  S2R R3, SR_TID.X ;  /* 0x0000000000037919 */ /* 0x000e620000002100 */
[----:B------:R-:W2:Y:S06]  /*0020*/  LDCU UR5, c[0x0][0x2fc] ;  /* 0x00005f80ff0577ac */ /* 0x000eac0008000800 */
[----:B------:R-:W1:Y:S01]  /*0030*/  S2UR UR6, SR_CTAID.X ;  /* 0x00000000000679c3 */ /* 0x000e620000002500 */
[----:B0-----:R-:W-:Y:S01]  /*0040*/  VIADD R1, R1, 0xfffffff8 ;  /* 0xfffffff801017836 */ /* 0x001fe20000000000 */
[----:B------:R-:W0:Y:S06]  /*0050*/  LDCU UR4, c[0x0][0x2f8] ;  /* 0x00005f00ff0477ac */ /* 0x000e2c0008000800 */
[----:B------:R-:W1:Y:S01]  /*0060*/  LDC R2, c[0x0][0x360] ;  /* 0x0000d800ff027b82 */ /* 0x000e620000000800 */
[----:B0-----:R-:W-:-:S04]  /*0070*/  IADD3 R6, P1, PT, R1, UR4, RZ ;  /* 0x0000000401067c10 */ /* 0x001fc8000ff3e0ff */
[----:B--2---:R-:W-:Y:S01]  /*0080*/  IADD3.X R7, PT, PT, RZ, UR5, RZ, P1, !PT ;  /* 0x00000005ff077c10 */ /* 0x004fe20008ffe4ff */
[----:B-1----:R-:W-:-:S05]  /*0090*/  IMAD R2, R2, UR6, R3 ;  /* 0x0000000602027c24 */ /* 0x002fca000f8e0203 */
[----:B------:R-:W-:-:S13]  /*00a0*/  ISETP.GT.AND P0, PT, R2, 0xb, PT ;  /* 0x0000000b0200780c */ /* 0x000fda0003f04270 */
[----:B------:R-:W-:Y:S05]  /*00b0*/  @P0 BRA `(.L_x_0) ;  /* 0x0000000000280947 */ /* 0x000fea0003800000 */
[----:B------:R-:W-:Y:S01]  /*00c0*/  IMAD R2, R2, 0x6, RZ ;  /* 0x0000000602027824 */ /* 0x000fe200078e02ff */
[----:B------:R-:W-:Y:S01]  /*00d0*/  MOV R0, 0x0 ;  /* 0x0000000000007802 */ /* 0x000fe20000000f00 */
[----:B------:R-:W0:Y:S02]  /*00e0*/  LDCU.64 UR4, c[0x4][0x8] ;  /* 0x01000100ff0477ac */ /* 0x000e240008000a00 */
[----:B------:R-:W-:Y:S01]  /*00f0*/  VIADD R3, R2, 0x5 ;  /* 0x0000000502037836 */ /* 0x000fe20000000000 */
[----:B------:R1:W2:Y:S04]  /*0100*/  LDC.64 R8, c[0x4][R0] ;  /* 0x0100000000087b82 */ /* 0x0002a80000000a00 */
[----:B------:R1:W-:Y:S01]  /*0110*/  STL.64 [R1], R2 ;  /* 0x0000000201007387 */ /* 0x0003e20000100a00 */
[----:B0-----:R-:W-:Y:S01]  /*0120*/  MOV R4, UR4 ;  /* 0x0000000400047c02 */ /* 0x001fe20008000f00 */
[----:B-1----:R-:W-:-:S07]  /*0130*/  IMAD.U32 R5, RZ, RZ, UR5 ;  /* 0x00000005ff057e24 */ /* 0x002fce000f8e00ff */
[----:B------:R-:W-:-:S07]  /*0140*/  LEPC R20, `(.L_x_0) ;  /* 0x000000001014794e */ /* 0x000fce0000000000 */
[----:B--2---:R-:W-:Y:S05]  /*0150*/  CALL.ABS.NOINC R8 ;  /* 0x0000000008007343 */ /* 0x004fea0003c00000 */
.L_x_0:
[----:B------:R-:W-:Y:S05]  /*0160*/  WARPSYNC.ALL ;  /* 0x0000000000007948 */ /* 0x000fea0003800000 */
[----:B------:R-:W-:Y:S06]  /*0170*/  BAR.SYNC.DEFER_BLOCKING 0x0 ;  /* 0x0000000000007b1d */ /* 0x000fec0000010000 */
[----:B------:R-:W-:Y:S05]  /*0180*/  EXIT ;  /* 0x000000000000794d */ /* 0x000fea0003800000 */
.L_x_1:
[----:B------:R-:W-:-:S00]  /*0190*/  BRA `(.L_x_1) ;  /* 0xfffffffc00fc7947 */ /* 0x000fc0000383ffff */
[----:B------:R-:W-:-:S00]  /*01a0*/  NOP ;  /* 0x0000000000007918 */ /* 0x000fc00000000000 */
        /* <DEDUP_REMOVED lines=13> */
.L_x_2:


//--------------------- .nv.global.init           --------------------------
	.section	.nv.global.init,"aw",@progbits
.nv.global.init:
	.type		$str,@object
	.size		$str,(.L_0 - $str)
$str:
        /*0000*/ 	.byte	0x0a, 0x25, 0x64, 0x2d, 0x25, 0x64, 0x00
.L_0:


//--------------------- .nv.shared.reserved.0     --------------------------
	.section	.nv.shared.reserved.0,"aw",@nobits
	.weak		__nv_reservedSMEM_offset_0_alias
	.size		__nv_reservedSMEM_offset_0_alias, 0, 64
	.other		__nv_reservedSMEM_offset_0_alias,@"STO_CUDA_RESERVED_SHARED STV_DEFAULT"
__nv_reservedSMEM_offset_0_alias:
	.zero		0
	.zero		64


//--------------------- .nv.constant0._Z16splitBladeKernelPi --------------------------
	.section	.nv.constant0._Z16splitBladeKernelPi,"a",@progbits
	.sectionflags	@""
	.align	4
.nv.constant0._Z16splitBladeKernelPi:
	.zero		904


//--------------------- SYMBOLS --------------------------

	.type		.nv.reservedSmem.offset0,@object
	.size		.nv.reservedSmem.offset0,0x4
	.type		vprintf,@function
